//
// Generated by NVIDIA NVVM Compiler
//
// Compiler Build ID: CL-36424714
// Cuda compilation tools, release 13.0, V13.0.88
// Based on NVVM 20.0.0
//

.version 9.0
.target sm_100
.address_size 64

	// .globl	_Z5emptyv

.visible .entry _Z5emptyv()
{


	ret;

}
	// .globl	_Z5delayx
.visible .entry _Z5delayx(
	.param .u64 _Z5delayx_param_0
)
{
	.reg .pred 	%p<2>;
	.reg .b64 	%rd<5>;

	ld.param.u64 	%rd3, [_Z5delayx_param_0];
	// begin inline asm
	mov.u64 	%rd2, %clock64;
	// end inline asm
	add.s64 	%rd1, %rd2, %rd3;
$L__BB1_1:
	// begin inline asm
	mov.u64 	%rd4, %clock64;
	// end inline asm
	setp.lt.s64 	%p1, %rd4, %rd1;
	@%p1 bra 	$L__BB1_1;
	ret;

}
	// .globl	_Z15waitWithTimeoutxPbPxPVi
.visible .entry _Z15waitWithTimeoutxPbPxPVi(
	.param .u64 _Z15waitWithTimeoutxPbPxPVi_param_0,
	.param .u64 .ptr .align 1 _Z15waitWithTimeoutxPbPxPVi_param_1,
	.param .u64 .ptr .align 1 _Z15waitWithTimeoutxPbPxPVi_param_2,
	.param .u64 .ptr .align 1 _Z15waitWithTimeoutxPbPxPVi_param_3
)
{
	.reg .pred 	%p<11>;
	.reg .b16 	%rs<2>;
	.reg .b32 	%r<3>;
	.reg .b64 	%rd<14>;

	ld.param.u64 	%rd9, [_Z15waitWithTimeoutxPbPxPVi_param_0];
	ld.param.u64 	%rd5, [_Z15waitWithTimeoutxPbPxPVi_param_1];
	ld.param.u64 	%rd6, [_Z15waitWithTimeoutxPbPxPVi_param_2];
	ld.param.u64 	%rd7, [_Z15waitWithTimeoutxPbPxPVi_param_3];
	cvta.to.global.u64 	%rd1, %rd7;
	// begin inline asm
	mov.u64 %rd8, %globaltimer;
	// end inline asm
	add.s64 	%rd3, %rd8, %rd9;
$L__BB2_1:
	// begin inline asm
	mov.u64 %rd10, %globaltimer;
	// end inline asm
	setp.ge.s64 	%p3, %rd10, %rd3;
	@%p3 bra 	$L__BB2_4;
	setp.eq.s64 	%p4, %rd7, 0;
	@%p4 bra 	$L__BB2_1;
	ld.volatile.global.u32 	%r1, [%rd1];
	setp.eq.s32 	%p5, %r1, 0;
	@%p5 bra 	$L__BB2_1;
$L__BB2_4:
	setp.eq.s64 	%p6, %rd6, 0;
	@%p6 bra 	$L__BB2_6;
	sub.s64 	%rd11, %rd10, %rd8;
	cvta.to.global.u64 	%rd12, %rd6;
	st.global.u64 	[%rd12], %rd11;
$L__BB2_6:
	setp.eq.s64 	%p7, %rd5, 0;
	@%p7 bra 	$L__BB2_10;
	setp.eq.s64 	%p9, %rd7, 0;
	mov.pred 	%p10, -1;
	@%p9 bra 	$L__BB2_9;
	ld.volatile.global.u32 	%r2, [%rd1];
	setp.eq.s32 	%p10, %r2, 0;
$L__BB2_9:
	selp.u16 	%rs1, 1, 0, %p10;
	cvta.to.global.u64 	%rd13, %rd5;
	st.global.u8 	[%rd13], %rs1;
$L__BB2_10:
	ret;

}
	// .globl	_Z19preUploadAnnotationv
.visible .entry _Z19preUploadAnnotationv()
{


	ret;

}
	// .globl	_Z20postUploadAnnotationv
.visible .entry _Z20postUploadAnnotationv()
{


	ret;

}


// ===== COMPILED SASS (sm_100) =====

	.target	sm_100

	.elftype	@"ET_EXEC"


//--------------------- .note.nv.tkinfo           --------------------------
	.section	.note.nv.tkinfo,"",@"SHT_NOTE"
	.sectionflags	@"SHF_NOTE_NV_TKINFO"
	.tkinfo
        /*0018*/ 	.word	0x00000002
        /*0030*/ 	.string	""
        /*0030*/ 	.string	"ptxas"
        /*0030*/ 	.string	"Cuda compilation tools, release 13.0, V13.0.88"
        /*0030*/ 	.string	"Build cuda_13.0.r13.0/compiler.36424714_0"
        /*0030*/ 	.string	"-arch sm_100 -m 64 "



//--------------------- .note.nv.cuinfo           --------------------------
	.section	.note.nv.cuinfo,"",@"SHT_NOTE"
	.sectionflags	@"SHF_NOTE_NV_CUINFO"
        /*0018*/ 	.short	0x0002
        /*001a*/ 	.short	0x0064
        /*001c*/ 	.short	0x0082
	.zero		2


//--------------------- .nv.info                  --------------------------
	.section	.nv.info,"",@"SHT_CUDA_INFO"
	.align	4


	//----- nvinfo : EIATTR_REGCOUNT
	.align		4
        /*0000*/ 	.byte	0x04, 0x2f
        /*0002*/ 	.short	(.L_1 - .L_0)
	.align		4
.L_0:
        /*0004*/ 	.word	index@(_Z5emptyv)
        /*0008*/ 	.word	0x00000004


	//----- nvinfo : EIATTR_FRAME_SIZE
	.align		4
.L_1:
        /*000c*/ 	.byte	0x04, 0x11
        /*000e*/ 	.short	(.L_3 - .L_2)
	.align		4
.L_2:
        /*0010*/ 	.word	index@(_Z5emptyv)
        /*0014*/ 	.word	0x00000000


	//----- nvinfo : EIATTR_REGCOUNT
	.align		4
.L_3:
        /*0018*/ 	.byte	0x04, 0x2f
        /*001a*/ 	.short	(.L_5 - .L_4)
	.align		4
.L_4:
        /*001c*/ 	.word	index@(_Z5delayx)
        /*0020*/ 	.word	0x0000000a


	//----- nvinfo : EIATTR_FRAME_SIZE
	.align		4
.L_5:
        /*0024*/ 	.byte	0x04, 0x11
        /*0026*/ 	.short	(.L_7 - .L_6)
	.align		4
.L_6:
        /*0028*/ 	.word	index@(_Z5delayx)
        /*002c*/ 	.word	0x00000000


	//----- nvinfo : EIATTR_REGCOUNT
	.align		4
.L_7:
        /*0030*/ 	.byte	0x04, 0x2f
        /*0032*/ 	.short	(.L_9 - .L_8)
	.align		4
.L_8:
        /*0034*/ 	.word	index@(_Z15waitWithTimeoutxPbPxPVi)
        /*0038*/ 	.word	0x0000000e


	//----- nvinfo : EIATTR_FRAME_SIZE
	.align		4
.L_9:
        /*003c*/ 	.byte	0x04, 0x11
        /*003e*/ 	.short	(.L_11 - .L_10)
	.align		4
.L_10:
        /*0040*/ 	.word	index@(_Z15waitWithTimeoutxPbPxPVi)
        /*0044*/ 	.word	0x00000000


	//----- nvinfo : EIATTR_REGCOUNT
	.align		4
.L_11:
        /*0048*/ 	.byte	0x04, 0x2f
        /*004a*/ 	.short	(.L_13 - .L_12)
	.align		4
.L_12:
        /*004c*/ 	.word	index@(_Z19preUploadAnnotationv)
        /*0050*/ 	.word	0x00000004


	//----- nvinfo : EIATTR_FRAME_SIZE
	.align		4
.L_13:
        /*0054*/ 	.byte	0x04, 0x11
        /*0056*/ 	.short	(.L_15 - .L_14)
	.align		4
.L_14:
        /*0058*/ 	.word	index@(_Z19preUploadAnnotationv)
        /*005c*/ 	.word	0x00000000


	//----- nvinfo : EIATTR_REGCOUNT
	.align		4
.L_15:
        /*0060*/ 	.byte	0x04, 0x2f
        /*0062*/ 	.short	(.L_17 - .L_16)
	.align		4
.L_16:
        /*0064*/ 	.word	index@(_Z20postUploadAnnotationv)
        /*0068*/ 	.word	0x00000004


	//----- nvinfo : EIATTR_FRAME_SIZE
	.align		4
.L_17:
        /*006c*/ 	.byte	0x04, 0x11
        /*006e*/ 	.short	(.L_19 - .L_18)
	.align		4
.L_18:
        /*0070*/ 	.word	index@(_Z20postUploadAnnotationv)
        /*0074*/ 	.word	0x00000000


	//----- nvinfo : EIATTR_MIN_STACK_SIZE
	.align		4
.L_19:
        /*0078*/ 	.byte	0x04, 0x12
        /*007a*/ 	.short	(.L_21 - .L_20)
	.align		4
.L_20:
        /*007c*/ 	.word	index@(_Z20postUploadAnnotationv)
        /*0080*/ 	.word	0x00000000


	//----- nvinfo : EIATTR_MIN_STACK_SIZE
	.align		4
.L_21:
        /*0084*/ 	.byte	0x04, 0x12
        /*0086*/ 	.short	(.L_23 - .L_22)
	.align		4
.L_22:
        /*0088*/ 	.word	index@(_Z19preUploadAnnotationv)
        /*008c*/ 	.word	0x00000000


	//----- nvinfo : EIATTR_MIN_STACK_SIZE
	.align		4
.L_23:
        /*0090*/ 	.byte	0x04, 0x12
        /*0092*/ 	.short	(.L_25 - .L_24)
	.align		4
.L_24:
        /*0094*/ 	.word	index@(_Z15waitWithTimeoutxPbPxPVi)
        /*0098*/ 	.word	0x00000000


	//----- nvinfo : EIATTR_MIN_STACK_SIZE
	.align		4
.L_25:
        /*009c*/ 	.byte	0x04, 0x12
        /*009e*/ 	.short	(.L_27 - .L_26)
	.align		4
.L_26:
        /*00a0*/ 	.word	index@(_Z5delayx)
        /*00a4*/ 	.word	0x00000000


	//----- nvinfo : EIATTR_MIN_STACK_SIZE
	.align		4
.L_27:
        /*00a8*/ 	.byte	0x04, 0x12
        /*00aa*/ 	.short	(.L_29 - .L_28)
	.align		4
.L_28:
        /*00ac*/ 	.word	index@(_Z5emptyv)
        /*00b0*/ 	.word	0x00000000
.L_29:


//--------------------- .nv.compat                --------------------------
	.section	.nv.compat,"",@"SHT_CUDA_COMPAT_INFO"
	.align	4
        /*0000*/ 	.byte	0x02, 0x09, 0x00, 0x00, 0x02, 0x02, 0x01, 0x00, 0x02, 0x05, 0x05, 0x00, 0x03, 0x07, 0x01, 0x01
        /*0010*/ 	.byte	0x02, 0x03, 0x00, 0x00, 0x02, 0x06, 0x01, 0x00, 0x04, 0x0b, 0x08, 0x00, 0x09, 0x00, 0x00, 0x00
        /*0020*/ 	.byte	0x00, 0x00, 0x00, 0x00


//--------------------- .nv.info._Z20postUploadAnnotationv --------------------------
	.section	.nv.info._Z20postUploadAnnotationv,"",@"SHT_CUDA_INFO"
	.sectionflags	@""
	.align	4


	//----- nvinfo : EIATTR_CUDA_API_VERSION
	.align		4
        /*0000*/ 	.byte	0x04, 0x37
        /*0002*/ 	.short	(.L_31 - .L_30)
.L_30:
        /*0004*/ 	.word	0x00000082


	//----- nvinfo : EIATTR_SPARSE_MMA_MASK
	.align		4
.L_31:
        /*0008*/ 	.byte	0x03, 0x50
        /*000a*/ 	.short	0x0000


	//----- nvinfo : EIATTR_MAXREG_COUNT
	.align		4
        /*000c*/ 	.byte	0x03, 0x1b
        /*000e*/ 	.short	0x00ff


	//----- nvinfo : EIATTR_MERCURY_ISA_VERSION
	.align		4
        /*0010*/ 	.byte	0x03, 0x5f
        /*0012*/ 	.short	0x0101


	//----- nvinfo : EIATTR_VRC_CTA_INIT_COUNT
	.align		4
        /*0014*/ 	.byte	0x02, 0x4a
	.zero		1
	.zero		1


	//----- nvinfo : EIATTR_EXIT_INSTR_OFFSETS
	.align		4
        /*0018*/ 	.byte	0x04, 0x1c
        /*001a*/ 	.short	(.L_33 - .L_32)


	//   ....[0]....
.L_32:
        /*001c*/ 	.word	0x00000010


	//----- nvinfo : EIATTR_SW_WAR
	.align		4
.L_33:
        /*0020*/ 	.byte	0x04, 0x36
        /*0022*/ 	.short	(.L_35 - .L_34)
.L_34:
        /*0024*/ 	.word	0x00000008
.L_35:


//--------------------- .nv.info._Z19preUploadAnnotationv --------------------------
	.section	.nv.info._Z19preUploadAnnotationv,"",@"SHT_CUDA_INFO"
	.sectionflags	@""
	.align	4


	//----- nvinfo : EIATTR_CUDA_API_VERSION
	.align		4
        /*0000*/ 	.byte	0x04, 0x37
        /*0002*/ 	.short	(.L_37 - .L_36)
.L_36:
        /*0004*/ 	.word	0x00000082


	//----- nvinfo : EIATTR_SPARSE_MMA_MASK
	.align		4
.L_37:
        /*0008*/ 	.byte	0x03, 0x50
        /*000a*/ 	.short	0x0000


	//----- nvinfo : EIATTR_MAXREG_COUNT
	.align		4
        /*000c*/ 	.byte	0x03, 0x1b
        /*000e*/ 	.short	0x00ff


	//----- nvinfo : EIATTR_MERCURY_ISA_VERSION
	.align		4
        /*0010*/ 	.byte	0x03, 0x5f
        /*0012*/ 	.short	0x0101


	//----- nvinfo : EIATTR_VRC_CTA_INIT_COUNT
	.align		4
        /*0014*/ 	.byte	0x02, 0x4a
	.zero		1
	.zero		1


	//----- nvinfo : EIATTR_EXIT_INSTR_OFFSETS
	.align		4
        /*0018*/ 	.byte	0x04, 0x1c
        /*001a*/ 	.short	(.L_39 - .L_38)


	//   ....[0]....
.L_38:
        /*001c*/ 	.word	0x00000010


	//----- nvinfo : EIATTR_SW_WAR
	.align		4
.L_39:
        /*0020*/ 	.byte	0x04, 0x36
        /*0022*/ 	.short	(.L_41 - .L_40)
.L_40:
        /*0024*/ 	.word	0x00000008
.L_41:


//--------------------- .nv.info._Z15waitWithTimeoutxPbPxPVi --------------------------
	.section	.nv.info._Z15waitWithTimeoutxPbPxPVi,"",@"SHT_CUDA_INFO"
	.sectionflags	@""
	.align	4


	//----- nvinfo : EIATTR_CUDA_API_VERSION
	.align		4
        /*0000*/ 	.byte	0x04, 0x37
        /*0002*/ 	.short	(.L_43 - .L_42)
.L_42:
        /*0004*/ 	.word	0x00000082


	//----- nvinfo : EIATTR_KPARAM_INFO
	.align		4
.L_43:
        /*0008*/ 	.byte	0x04, 0x17
        /*000a*/ 	.short	(.L_45 - .L_44)
.L_44:
        /*000c*/ 	.word	0x00000000
        /*0010*/ 	.short	0x0003
        /*0012*/ 	.short	0x0018
        /*0014*/ 	.byte	0x00, 0xf5, 0x21, 0x00


	//----- nvinfo : EIATTR_KPARAM_INFO
	.align		4
.L_45:
        /*0018*/ 	.byte	0x04, 0x17
        /*001a*/ 	.short	(.L_47 - .L_46)
.L_46:
        /*001c*/ 	.word	0x00000000
        /*0020*/ 	.short	0x0002
        /*0022*/ 	.short	0x0010
        /*0024*/ 	.byte	0x00, 0xf5, 0x21, 0x00


	//----- nvinfo : EIATTR_KPARAM_INFO
	.align		4
.L_47:
        /*0028*/ 	.byte	0x04, 0x17
        /*002a*/ 	.short	(.L_49 - .L_48)
.L_48:
        /*002c*/ 	.word	0x00000000
        /*0030*/ 	.short	0x0001
        /*0032*/ 	.short	0x0008
        /*0034*/ 	.byte	0x00, 0xf5, 0x21, 0x00


	//----- nvinfo : EIATTR_KPARAM_INFO
	.align		4
.L_49:
        /*0038*/ 	.byte	0x04, 0x17
        /*003a*/ 	.short	(.L_51 - .L_50)
.L_50:
        /*003c*/ 	.word	0x00000000
        /*0040*/ 	.short	0x0000
        /*0042*/ 	.short	0x0000
        /*0044*/ 	.byte	0x00, 0xf0, 0x21, 0x00


	//----- nvinfo : EIATTR_SPARSE_MMA_MASK
	.align		4
.L_51:
        /*0048*/ 	.byte	0x03, 0x50
        /*004a*/ 	.short	0x0000


	//----- nvinfo : EIATTR_MAXREG_COUNT
	.align		4
        /*004c*/ 	.byte	0x03, 0x1b
        /*004e*/ 	.short	0x00ff


	//----- nvinfo : EIATTR_MERCURY_ISA_VERSION
	.align		4
        /*0050*/ 	.byte	0x03, 0x5f
        /*0052*/ 	.short	0x0101


	//----- nvinfo : EIATTR_VRC_CTA_INIT_COUNT
	.align		4
        /*0054*/ 	.byte	0x02, 0x4a
	.zero		1
	.zero		1


	//----- nvinfo : EIATTR_EXIT_INSTR_OFFSETS
	.align		4
        /*0058*/ 	.byte	0x04, 0x1c
        /*005a*/ 	.short	(.L_53 - .L_52)


	//   ....[0]....
.L_52:
        /*005c*/ 	.word	0x000001d0


	//   ....[1]....
        /*0060*/ 	.word	0x00000290


	//----- nvinfo : EIATTR_CBANK_PARAM_SIZE
	.align		4
.L_53:
        /*0064*/ 	.byte	0x03, 0x19
        /*0066*/ 	.short	0x0020


	//----- nvinfo : EIATTR_PARAM_CBANK
	.align		4
        /*0068*/ 	.byte	0x04, 0x0a
        /*006a*/ 	.short	(.L_55 - .L_54)
	.align		4
.L_54:
        /*006c*/ 	.word	index@(.nv.constant0._Z15waitWithTimeoutxPbPxPVi)
        /*0070*/ 	.short	0x0380
        /*0072*/ 	.short	0x0020


	//----- nvinfo : EIATTR_SW_WAR
	.align		4
.L_55:
        /*0074*/ 	.byte	0x04, 0x36
        /*0076*/ 	.short	(.L_57 - .L_56)
.L_56:
        /*0078*/ 	.word	0x00000008
.L_57:


//--------------------- .nv.info._Z5delayx        --------------------------
	.section	.nv.info._Z5delayx,"",@"SHT_CUDA_INFO"
	.sectionflags	@""
	.align	4


	//----- nvinfo : EIATTR_CUDA_API_VERSION
	.align		4
        /*0000*/ 	.byte	0x04, 0x37
        /*0002*/ 	.short	(.L_59 - .L_58)
.L_58:
        /*0004*/ 	.word	0x00000082


	//----- nvinfo : EIATTR_KPARAM_INFO
	.align		4
.L_59:
        /*0008*/ 	.byte	0x04, 0x17
        /*000a*/ 	.short	(.L_61 - .L_60)
.L_60:
        /*000c*/ 	.word	0x00000000
        /*0010*/ 	.short	0x0000
        /*0012*/ 	.short	0x0000
        /*0014*/ 	.byte	0x00, 0xf0, 0x21, 0x00


	//----- nvinfo : EIATTR_SPARSE_MMA_MASK
	.align		4
.L_61:
        /*0018*/ 	.byte	0x03, 0x50
        /*001a*/ 	.short	0x0000


	//----- nvinfo : EIATTR_MAXREG_COUNT
	.align		4
        /*001c*/ 	.byte	0x03, 0x1b
        /*001e*/ 	.short	0x00ff


	//----- nvinfo : EIATTR_MERCURY_ISA_VERSION
	.align		4
        /*0020*/ 	.byte	0x03, 0x5f
        /*0022*/ 	.short	0x0101


	//----- nvinfo : EIATTR_VRC_CTA_INIT_COUNT
	.align		4
        /*0024*/ 	.byte	0x02, 0x4a
	.zero		1
	.zero		1


	//----- nvinfo : EIATTR_EXIT_INSTR_OFFSETS
	.align		4
        /*0028*/ 	.byte	0x04, 0x1c
        /*002a*/ 	.short	(.L_63 - .L_62)


	//   ....[0]....
.L_62:
        /*002c*/ 	.word	0x00000090


	//----- nvinfo : EIATTR_CBANK_PARAM_SIZE
	.align		4
.L_63:
        /*0030*/ 	.byte	0x03, 0x19
        /*0032*/ 	.short	0x0008


	//----- nvinfo : EIATTR_PARAM_CBANK
	.align		4
        /*0034*/ 	.byte	0x04, 0x0a
        /*0036*/ 	.short	(.L_65 - .L_64)
	.align		4
.L_64:
        /*0038*/ 	.word	index@(.nv.constant0._Z5delayx)
        /*003c*/ 	.short	0x0380
        /*003e*/ 	.short	0x0008


	//----- nvinfo : EIATTR_SW_WAR
	.align		4
.L_65:
        /*0040*/ 	.byte	0x04, 0x36
        /*0042*/ 	.short	(.L_67 - .L_66)
.L_66:
        /*0044*/ 	.word	0x00000008
.L_67:


//--------------------- .nv.info._Z5emptyv        --------------------------
	.section	.nv.info._Z5emptyv,"",@"SHT_CUDA_INFO"
	.sectionflags	@""
	.align	4


	//----- nvinfo : EIATTR_CUDA_API_VERSION
	.align		4
        /*0000*/ 	.byte	0x04, 0x37
        /*0002*/ 	.short	(.L_69 - .L_68)
.L_68:
        /*0004*/ 	.word	0x00000082


	//----- nvinfo : EIATTR_SPARSE_MMA_MASK
	.align		4
.L_69:
        /*0008*/ 	.byte	0x03, 0x50
        /*000a*/ 	.short	0x0000


	//----- nvinfo : EIATTR_MAXREG_COUNT
	.align		4
        /*000c*/ 	.byte	0x03, 0x1b
        /*000e*/ 	.short	0x00ff


	//----- nvinfo : EIATTR_MERCURY_ISA_VERSION
	.align		4
        /*0010*/ 	.byte	0x03, 0x5f
        /*0012*/ 	.short	0x0101


	//----- nvinfo : EIATTR_VRC_CTA_INIT_COUNT
	.align		4
        /*0014*/ 	.byte	0x02, 0x4a
	.zero		1
	.zero		1


	//----- nvinfo : EIATTR_EXIT_INSTR_OFFSETS
	.align		4
        /*0018*/ 	.byte	0x04, 0x1c
        /*001a*/ 	.short	(.L_71 - .L_70)


	//   ....[0]....
.L_70:
        /*001c*/ 	.word	0x00000010


	//----- nvinfo : EIATTR_SW_WAR
	.align		4
.L_71:
        /*0020*/ 	.byte	0x04, 0x36
        /*0022*/ 	.short	(.L_73 - .L_72)
.L_72:
        /*0024*/ 	.word	0x00000008
.L_73:


//--------------------- .nv.callgraph             --------------------------
	.section	.nv.callgraph,"",@"SHT_CUDA_CALLGRAPH"
	.align	4
	.sectionentsize	8
	.align		4
        /*0000*/ 	.word	0x00000000
	.align		4
        /*0004*/ 	.word	0xffffffff
	.align		4
        /*0008*/ 	.word	0x00000000
	.align		4
        /*000c*/ 	.word	0xfffffffe
	.align		4
        /*0010*/ 	.word	0x00000000
	.align		4
        /*0014*/ 	.word	0xfffffffd
	.align		4
        /*0018*/ 	.word	0x00000000
	.align		4
        /*001c*/ 	.word	0xfffffffc


//--------------------- .text._Z20postUploadAnnotationv --------------------------
	.section	.text._Z20postUploadAnnotationv,"ax",@progbits
	.align	128
        .global         _Z20postUploadAnnotationv
        .type           _Z20postUploadAnnotationv,@function
        .size           _Z20postUploadAnnotationv,(.L_x_9 - _Z20postUploadAnnotationv)
        .other          _Z20postUploadAnnotationv,@"STO_CUDA_ENTRY STV_DEFAULT"
_Z20postUploadAnnotationv:
.text._Z20postUploadAnnotationv:
[----:B------:R-:W-:Y:S01]  /*0000*/  LDC R1, c[0x0][0x37c] ;  /* 0x0000df00ff017b82 */ /* 0x000fe20000000800 */
[----:B------:R-:W-:Y:S05]  /*0010*/  EXIT ;  /* 0x000000000000794d */ /* 0x000fea0003800000 */
.L_x_0:
[----:B------:R-:W-:-:S00]  /*0020*/  BRA `(.L_x_0) ;  /* 0xfffffffc00fc7947 */ /* 0x000fc0000383ffff */
[----:B------:R-:W-:-:S00]  /*0030*/  NOP ;  /* 0x0000000000007918 */ /* 0x000fc00000000000 */
        /* <DEDUP_REMOVED lines=12> */
.L_x_9:


//--------------------- .text._Z19preUploadAnnotationv --------------------------
	.section	.text._Z19preUploadAnnotationv,"ax",@progbits
	.align	128
        .global         _Z19preUploadAnnotationv
        .type           _Z19preUploadAnnotationv,@function
        .size           _Z19preUploadAnnotationv,(.L_x_10 - _Z19preUploadAnnotationv)
        .other          _Z19preUploadAnnotationv,@"STO_CUDA_ENTRY STV_DEFAULT"
_Z19preUploadAnnotationv:
.text._Z19preUploadAnnotationv:
[----:B------:R-:W-:Y:S01]  /*0000*/  LDC R1, c[0x0][0x37c] ;  /* 0x0000df00ff017b82 */ /* 0x000fe20000000800 */
[----:B------:R-:W-:Y:S05]  /*0010*/  EXIT ;  /* 0x000000000000794d */ /* 0x000fea0003800000 */
.L_x_1:
        /* <DEDUP_REMOVED lines=14> */
.L_x_10:


//--------------------- .text._Z15waitWithTimeoutxPbPxPVi --------------------------
	.section	.text._Z15waitWithTimeoutxPbPxPVi,"ax",@progbits
	.align	128
        .global         _Z15waitWithTimeoutxPbPxPVi
        .type           _Z15waitWithTimeoutxPbPxPVi,@function
        .size           _Z15waitWithTimeoutxPbPxPVi,(.L_x_11 - _Z15waitWithTimeoutxPbPxPVi)
        .other          _Z15waitWithTimeoutxPbPxPVi,@"STO_CUDA_ENTRY STV_DEFAULT"
_Z15waitWithTimeoutxPbPxPVi:
.text._Z15waitWithTimeoutxPbPxPVi:
[----:B------:R-:W-:Y:S01]  /*0000*/  LDC R1, c[0x0][0x37c] ;  /* 0x0000df00ff017b82 */ /* 0x000fe20000000800 */
[----:B------:R-:W0:Y:S01]  /*0010*/  LDCU.64 UR4, c[0x0][0x358] ;  /* 0x00006b00ff0477ac */ /* 0x000e220008000a00 */
[----:B------:R-:W-:Y:S01]  /*0020*/  NOP ;  /* 0x0000000000007918 */ /* 0x000fe20000000000 */
[----:B------:R-:W-:Y:S01]  /*0030*/  CS2R R4, SR_GLOBALTIMERLO ;  /* 0x0000000000047805 */ /* 0x000fe20000015200 */
[----:B------:R-:W1:Y:S04]  /*0040*/  LDCU.64 UR6, c[0x0][0x380] ;  /* 0x00007000ff0677ac */ /* 0x000e680008000a00 */
[----:B------:R-:W2:Y:S01]  /*0050*/  LDC.64 R10, c[0x0][0x398] ;  /* 0x0000e600ff0a7b82 */ /* 0x000ea20000000a00 */
[----:B------:R-:W3:Y:S01]  /*0060*/  LDCU.64 UR8, c[0x0][0x398] ;  /* 0x00007300ff0877ac */ /* 0x000ee20008000a00 */
[----:B-1----:R-:W-:Y:S01]  /*0070*/  IADD3 R3, P0, PT, R4, UR6, RZ ;  /* 0x0000000604037c10 */ /* 0x002fe2000ff1e0ff */
[----:B---3--:R-:W-:-:S03]  /*0080*/  UISETP.NE.U32.AND UP0, UPT, UR8, URZ, UPT ;  /* 0x000000ff0800728c */ /* 0x008fc6000bf05070 */
[----:B------:R-:W-:Y:S01]  /*0090*/  IADD3.X R9, PT, PT, R5, UR7, RZ, P0, !PT ;  /* 0x0000000705097c10 */ /* 0x000fe200087fe4ff */
[----:B0-----:R-:W-:-:S11]  /*00a0*/  UISETP.NE.AND.EX UP0, UPT, UR9, URZ, UPT, UP0 ;  /* 0x000000ff0900728c */ /* 0x001fd6000bf05300 */
.L_x_3:
[----:B------:R-:W-:-:S06]  /*00b0*/  CS2R R6, SR_GLOBALTIMERLO ;  /* 0x0000000000067805 */ /* 0x000fcc0000015200 */
[----:B------:R-:W-:-:S04]  /*00c0*/  ISETP.GE.U32.AND P0, PT, R6, R3, PT ;  /* 0x000000030600720c */ /* 0x000fc80003f06070 */
[----:B------:R-:W-:-:S13]  /*00d0*/  ISETP.GE.AND.EX P0, PT, R7, R9, PT, P0 ;  /* 0x000000090700720c */ /* 0x000fda0003f06300 */
[----:B------:R-:W-:Y:S05]  /*00e0*/  @P0 BRA `(.L_x_2) ;  /* 0x0000000000100947 */ /* 0x000fea0003800000 */
[----:B------:R-:W-:Y:S05]  /*00f0*/  BRA.U !UP0, `(.L_x_3) ;  /* 0xfffffffd08ec7547 */ /* 0x000fea000b83ffff */
[----:B--2---:R-:W2:Y:S02]  /*0100*/  LDG.E.STRONG.SYS R0, desc[UR4][R10.64] ;  /* 0x000000040a007981 */ /* 0x004ea4000c1f5900 */
[----:B--2---:R-:W-:-:S13]  /*0110*/  ISETP.NE.AND P0, PT, R0, RZ, PT ;  /* 0x000000ff0000720c */ /* 0x004fda0003f05270 */
[----:B------:R-:W-:Y:S05]  /*0120*/  @!P0 BRA `(.L_x_3) ;  /* 0xfffffffc00e08947 */ /* 0x000fea000383ffff */
.L_x_2:
[----:B------:R-:W0:Y:S02]  /*0130*/  LDCU.64 UR6, c[0x0][0x390] ;  /* 0x00007200ff0677ac */ /* 0x000e240008000a00 */
[----:B0-----:R-:W-:-:S04]  /*0140*/  ISETP.NE.U32.AND P0, PT, RZ, UR6, PT ;  /* 0x00000006ff007c0c */ /* 0x001fc8000bf05070 */
[----:B------:R-:W-:Y:S01]  /*0150*/  ISETP.NE.AND.EX P0, PT, RZ, UR7, PT, P0 ;  /* 0x00000007ff007c0c */ /* 0x000fe2000bf05300 */
[----:B------:R-:W0:-:S12]  /*0160*/  LDCU.64 UR6, c[0x0][0x388] ;  /* 0x00007100ff0677ac */ /* 0x000e180008000a00 */
[----:B------:R-:W1:Y:S01]  /*0170*/  @P0 LDC.64 R2, c[0x0][0x390] ;  /* 0x0000e400ff020b82 */ /* 0x000e620000000a00 */
[----:B------:R-:W-:Y:S02]  /*0180*/  @P0 IADD3 R4, P2, PT, -R4, R6, RZ ;  /* 0x0000000604040210 */ /* 0x000fe40007f5e1ff */
[----:B0-----:R-:W-:-:S03]  /*0190*/  ISETP.NE.U32.AND P1, PT, RZ, UR6, PT ;  /* 0x00000006ff007c0c */ /* 0x001fc6000bf25070 */
[----:B------:R-:W-:Y:S01]  /*01a0*/  @P0 IMAD.X R5, R7, 0x1, ~R5, P2 ;  /* 0x0000000107050824 */ /* 0x000fe200010e0e05 */
[----:B------:R-:W-:-:S04]  /*01b0*/  ISETP.NE.AND.EX P1, PT, RZ, UR7, PT, P1 ;  /* 0x00000007ff007c0c */ /* 0x000fc8000bf25310 */
[----:B-1----:R0:W-:Y:S09]  /*01c0*/  @P0 STG.E.64 desc[UR4][R2.64], R4 ;  /* 0x0000000402000986 */ /* 0x0021f2000c101b04 */
[----:B------:R-:W-:Y:S05]  /*01d0*/  @!P1 EXIT ;  /* 0x000000000000994d */ /* 0x000fea0003800000 */
[----:B------:R-:W1:Y:S01]  /*01e0*/  LDCU.64 UR6, c[0x0][0x398] ;  /* 0x00007300ff0677ac */ /* 0x000e620008000a00 */
[----:B0-----:R-:W0:Y:S01]  /*01f0*/  LDC.64 R2, c[0x0][0x388] ;  /* 0x0000e200ff027b82 */ /* 0x001e220000000a00 */
[----:B------:R-:W-:Y:S01]  /*0200*/  PLOP3.LUT P0, PT, PT, PT, PT, 0x80, 0x8 ;  /* 0x000000000008781c */ /* 0x000fe20003f0f070 */
[----:B-1----:R-:W-:-:S04]  /*0210*/  UISETP.NE.U32.AND UP0, UPT, UR6, URZ, UPT ;  /* 0x000000ff0600728c */ /* 0x002fc8000bf05070 */
[----:B------:R-:W-:-:S09]  /*0220*/  UISETP.NE.AND.EX UP0, UPT, UR7, URZ, UPT, UP0 ;  /* 0x000000ff0700728c */ /* 0x000fd2000bf05300 */
[----:B------:R-:W-:Y:S05]  /*0230*/  BRA.U !UP0, `(.L_x_4) ;  /* 0x00000001080c7547 */ /* 0x000fea000b800000 */
[----:B------:R-:W1:Y:S02]  /*0240*/  LDC.64 R4, c[0x0][0x398] ;  /* 0x0000e600ff047b82 */ /* 0x000e640000000a00 */
[----:B-1----:R-:W3:Y:S02]  /*0250*/  LDG.E.STRONG.SYS R4, desc[UR4][R4.64] ;  /* 0x0000000404047981 */ /* 0x002ee4000c1f5900 */
[----:B---3--:R-:W-:-:S13]  /*0260*/  ISETP.EQ.AND P0, PT, R4, RZ, PT ;  /* 0x000000ff0400720c */ /* 0x008fda0003f02270 */
.L_x_4:
[----:B------:R-:W-:-:S05]  /*0270*/  SEL R5, RZ, 0x1, !P0 ;  /* 0x00000001ff057807 */ /* 0x000fca0004000000 */
[----:B0-----:R-:W-:Y:S01]  /*0280*/  STG.E.U8 desc[UR4][R2.64], R5 ;  /* 0x0000000502007986 */ /* 0x001fe2000c101104 */
[----:B------:R-:W-:Y:S05]  /*0290*/  EXIT ;  /* 0x000000000000794d */ /* 0x000fea0003800000 */
.L_x_5:
        /* <DEDUP_REMOVED lines=14> */
.L_x_11:


//--------------------- .text._Z5delayx           --------------------------
	.section	.text._Z5delayx,"ax",@progbits
	.align	128
        .global         _Z5delayx
        .type           _Z5delayx,@function
        .size           _Z5delayx,(.L_x_12 - _Z5delayx)
        .other          _Z5delayx,@"STO_CUDA_ENTRY STV_DEFAULT"
_Z5delayx:
.text._Z5delayx:
[----:B------:R-:W-:Y:S01]  /*0000*/  LDC R1, c[0x0][0x37c] ;  /* 0x0000df00ff017b82 */ /* 0x000fe20000000800 */
[----:B------:R-:W-:Y:S01]  /*0010*/  CS2R R2, SR_CLOCKLO ;  /* 0x0000000000027805 */ /* 0x000fe20000015000 */
[----:B------:R-:W0:Y:S05]  /*0020*/  LDCU.64 UR4, c[0x0][0x380] ;  /* 0x00007000ff0477ac */ /* 0x000e2a0008000a00 */
[----:B0-----:R-:W-:-:S04]  /*0030*/  IADD3 R5, P0, PT, R2, UR4, RZ ;  /* 0x0000000402057c10 */ /* 0x001fc8000ff1e0ff */
[----:B------:R-:W-:-:S09]  /*0040*/  IADD3.X R7, PT, PT, R3, UR5, RZ, P0, !PT ;  /* 0x0000000503077c10 */ /* 0x000fd200087fe4ff */
.L_x_6:
[----:B------:R-:W-:-:S06]  /*0050*/  CS2R R2, SR_CLOCKLO ;  /* 0x0000000000027805 */ /* 0x000fcc0000015000 */
[----:B------:R-:W-:-:S04]  /*0060*/  ISETP.GE.U32.AND P0, PT, R2, R5, PT ;  /* 0x000000050200720c */ /* 0x000fc80003f06070 */
[----:B------:R-:W-:-:S13]  /*0070*/  ISETP.GE.AND.EX P0, PT, R3, R7, PT, P0 ;  /* 0x000000070300720c */ /* 0x000fda0003f06300 */
[----:B------:R-:W-:Y:S05]  /*0080*/  @!P0 BRA `(.L_x_6) ;  /* 0xfffffffc00f08947 */ /* 0x000fea000383ffff */
[----:B------:R-:W-:Y:S05]  /*0090*/  EXIT ;  /* 0x000000000000794d */ /* 0x000fea0003800000 */
.L_x_7:
        /* <DEDUP_REMOVED lines=14> */
.L_x_12:


//--------------------- .text._Z5emptyv           --------------------------
	.section	.text._Z5emptyv,"ax",@progbits
	.align	128
        .global         _Z5emptyv
        .type           _Z5emptyv,@function
        .size           _Z5emptyv,(.L_x_13 - _Z5emptyv)
        .other          _Z5emptyv,@"STO_CUDA_ENTRY STV_DEFAULT"
_Z5emptyv:
.text._Z5emptyv:
[----:B------:R-:W-:Y:S01]  /*0000*/  LDC R1, c[0x0][0x37c] ;  /* 0x0000df00ff017b82 */ /* 0x000fe20000000800 */
[----:B------:R-:W-:Y:S05]  /*0010*/  EXIT ;  /* 0x000000000000794d */ /* 0x000fea0003800000 */
.L_x_8:
        /* <DEDUP_REMOVED lines=14> */
.L_x_13:


//--------------------- .nv.shared.reserved.0     --------------------------
	.section	.nv.shared.reserved.0,"aw",@nobits
	.weak		__nv_reservedSMEM_offset_0_alias
	.size		__nv_reservedSMEM_offset_0_alias, 0, 64
	.other		__nv_reservedSMEM_offset_0_alias,@"STO_CUDA_RESERVED_SHARED STV_DEFAULT"
__nv_reservedSMEM_offset_0_alias:
	.zero		0
	.zero		64


//--------------------- .nv.constant0._Z20postUploadAnnotationv --------------------------
	.section	.nv.constant0._Z20postUploadAnnotationv,"a",@progbits
	.sectionflags	@""
	.align	4
.nv.constant0._Z20postUploadAnnotationv:
	.zero		896


//--------------------- .nv.constant0._Z19preUploadAnnotationv --------------------------
	.section	.nv.constant0._Z19preUploadAnnotationv,"a",@progbits
	.sectionflags	@""
	.align	4
.nv.constant0._Z19preUploadAnnotationv:
	.zero		896


//--------------------- .nv.constant0._Z15waitWithTimeoutxPbPxPVi --------------------------
	.section	.nv.constant0._Z15waitWithTimeoutxPbPxPVi,"a",@progbits
	.sectionflags	@""
	.align	4
.nv.constant0._Z15waitWithTimeoutxPbPxPVi:
	.zero		928


//--------------------- .nv.constant0._Z5delayx   --------------------------
	.section	.nv.constant0._Z5delayx,"a",@progbits
	.sectionflags	@""
	.align	4
.nv.constant0._Z5delayx:
	.zero		904


//--------------------- .nv.constant0._Z5emptyv   --------------------------
	.section	.nv.constant0._Z5emptyv,"a",@progbits
	.sectionflags	@""
	.align	4
.nv.constant0._Z5emptyv:
	.zero		896


//--------------------- SYMBOLS --------------------------

	.type		.nv.reservedSmem.offset0,@object
	.size		.nv.reservedSmem.offset0,0x4
